//
// Generated by NVIDIA NVVM Compiler
//
// Compiler Build ID: CL-36424714
// Cuda compilation tools, release 13.0, V13.0.88
// Based on NVVM 20.0.0
//

.version 9.0
.target sm_100
.address_size 64

	// .globl	_Z20enhanceImageWithCudaPiS_ii

.visible .entry _Z20enhanceImageWithCudaPiS_ii(
	.param .u64 .ptr .align 1 _Z20enhanceImageWithCudaPiS_ii_param_0,
	.param .u64 .ptr .align 1 _Z20enhanceImageWithCudaPiS_ii_param_1,
	.param .u32 _Z20enhanceImageWithCudaPiS_ii_param_2,
	.param .u32 _Z20enhanceImageWithCudaPiS_ii_param_3
)
{
	.reg .b32 	%r<15>;
	.reg .b64 	%rd<8>;

	ld.param.u64 	%rd1, [_Z20enhanceImageWithCudaPiS_ii_param_0];
	ld.param.u64 	%rd2, [_Z20enhanceImageWithCudaPiS_ii_param_1];
	ld.param.u32 	%r1, [_Z20enhanceImageWithCudaPiS_ii_param_2];
	ld.param.u32 	%r2, [_Z20enhanceImageWithCudaPiS_ii_param_3];
	cvta.to.global.u64 	%rd3, %rd2;
	cvta.to.global.u64 	%rd4, %rd1;
	mov.u32 	%r3, %ntid.y;
	mov.u32 	%r4, %ctaid.y;
	mov.u32 	%r5, %tid.y;
	mad.lo.s32 	%r6, %r3, %r4, %r5;
	mov.u32 	%r7, %ntid.x;
	mov.u32 	%r8, %ctaid.x;
	mov.u32 	%r9, %tid.x;
	mad.lo.s32 	%r10, %r7, %r8, %r9;
	shl.b32 	%r11, %r10, 4;
	add.s32 	%r12, %r11, %r6;
	mul.wide.u32 	%rd5, %r12, 4;
	add.s64 	%rd6, %rd4, %rd5;
	ld.global.u32 	%r13, [%rd6];
	mad.lo.s32 	%r14, %r13, %r1, %r2;
	add.s64 	%rd7, %rd3, %rd5;
	st.global.u32 	[%rd7], %r14;
	ret;

}


// ===== COMPILED SASS (sm_100) =====

	.target	sm_100

	.elftype	@"ET_EXEC"


//--------------------- .note.nv.tkinfo           --------------------------
	.section	.note.nv.tkinfo,"",@"SHT_NOTE"
	.sectionflags	@"SHF_NOTE_NV_TKINFO"
	.tkinfo
        /*0018*/ 	.word	0x00000002
        /*0030*/ 	.string	""
        /*0030*/ 	.string	"ptxas"
        /*0030*/ 	.string	"Cuda compilation tools, release 13.0, V13.0.88"
        /*0030*/ 	.string	"Build cuda_13.0.r13.0/compiler.36424714_0"
        /*0030*/ 	.string	"-arch sm_100 -m 64 "



//--------------------- .note.nv.cuinfo           --------------------------
	.section	.note.nv.cuinfo,"",@"SHT_NOTE"
	.sectionflags	@"SHF_NOTE_NV_CUINFO"
        /*0018*/ 	.short	0x0002
        /*001a*/ 	.short	0x0064
        /*001c*/ 	.short	0x0082
	.zero		2


//--------------------- .nv.info                  --------------------------
	.section	.nv.info,"",@"SHT_CUDA_INFO"
	.align	4


	//----- nvinfo : EIATTR_REGCOUNT
	.align		4
        /*0000*/ 	.byte	0x04, 0x2f
        /*0002*/ 	.short	(.L_1 - .L_0)
	.align		4
.L_0:
        /*0004*/ 	.word	index@(_Z20enhanceImageWithCudaPiS_ii)
        /*0008*/ 	.word	0x0000000c


	//----- nvinfo : EIATTR_FRAME_SIZE
	.align		4
.L_1:
        /*000c*/ 	.byte	0x04, 0x11
        /*000e*/ 	.short	(.L_3 - .L_2)
	.align		4
.L_2:
        /*0010*/ 	.word	index@(_Z20enhanceImageWithCudaPiS_ii)
        /*0014*/ 	.word	0x00000000


	//----- nvinfo : EIATTR_MIN_STACK_SIZE
	.align		4
.L_3:
        /*0018*/ 	.byte	0x04, 0x12
        /*001a*/ 	.short	(.L_5 - .L_4)
	.align		4
.L_4:
        /*001c*/ 	.word	index@(_Z20enhanceImageWithCudaPiS_ii)
        /*0020*/ 	.word	0x00000000
.L_5:


//--------------------- .nv.compat                --------------------------
	.section	.nv.compat,"",@"SHT_CUDA_COMPAT_INFO"
	.align	4
        /*0000*/ 	.byte	0x02, 0x09, 0x00, 0x00, 0x02, 0x02, 0x01, 0x00, 0x02, 0x05, 0x05, 0x00, 0x03, 0x07, 0x01, 0x01
        /*0010*/ 	.byte	0x02, 0x03, 0x00, 0x00, 0x02, 0x06, 0x01, 0x00, 0x04, 0x0b, 0x08, 0x00, 0x09, 0x00, 0x00, 0x00
        /*0020*/ 	.byte	0x00, 0x00, 0x00, 0x00


//--------------------- .nv.info._Z20enhanceImageWithCudaPiS_ii --------------------------
	.section	.nv.info._Z20enhanceImageWithCudaPiS_ii,"",@"SHT_CUDA_INFO"
	.sectionflags	@""
	.align	4


	//----- nvinfo : EIATTR_CUDA_API_VERSION
	.align		4
        /*0000*/ 	.byte	0x04, 0x37
        /*0002*/ 	.short	(.L_7 - .L_6)
.L_6:
        /*0004*/ 	.word	0x00000082


	//----- nvinfo : EIATTR_KPARAM_INFO
	.align		4
.L_7:
        /*0008*/ 	.byte	0x04, 0x17
        /*000a*/ 	.short	(.L_9 - .L_8)
.L_8:
        /*000c*/ 	.word	0x00000000
        /*0010*/ 	.short	0x0003
        /*0012*/ 	.short	0x0014
        /*0014*/ 	.byte	0x00, 0xf0, 0x11, 0x00


	//----- nvinfo : EIATTR_KPARAM_INFO
	.align		4
.L_9:
        /*0018*/ 	.byte	0x04, 0x17
        /*001a*/ 	.short	(.L_11 - .L_10)
.L_10:
        /*001c*/ 	.word	0x00000000
        /*0020*/ 	.short	0x0002
        /*0022*/ 	.short	0x0010
        /*0024*/ 	.byte	0x00, 0xf0, 0x11, 0x00


	//----- nvinfo : EIATTR_KPARAM_INFO
	.align		4
.L_11:
        /*0028*/ 	.byte	0x04, 0x17
        /*002a*/ 	.short	(.L_13 - .L_12)
.L_12:
        /*002c*/ 	.word	0x00000000
        /*0030*/ 	.short	0x0001
        /*0032*/ 	.short	0x0008
        /*0034*/ 	.byte	0x00, 0xf5, 0x21, 0x00


	//----- nvinfo : EIATTR_KPARAM_INFO
	.align		4
.L_13:
        /*0038*/ 	.byte	0x04, 0x17
        /*003a*/ 	.short	(.L_15 - .L_14)
.L_14:
        /*003c*/ 	.word	0x00000000
        /*0040*/ 	.short	0x0000
        /*0042*/ 	.short	0x0000
        /*0044*/ 	.byte	0x00, 0xf5, 0x21, 0x00


	//----- nvinfo : EIATTR_SPARSE_MMA_MASK
	.align		4
.L_15:
        /*0048*/ 	.byte	0x03, 0x50
        /*004a*/ 	.short	0x0000


	//----- nvinfo : EIATTR_MAXREG_COUNT
	.align		4
        /*004c*/ 	.byte	0x03, 0x1b
        /*004e*/ 	.short	0x00ff


	//----- nvinfo : EIATTR_MERCURY_ISA_VERSION
	.align		4
        /*0050*/ 	.byte	0x03, 0x5f
        /*0052*/ 	.short	0x0101


	//----- nvinfo : EIATTR_VRC_CTA_INIT_COUNT
	.align		4
        /*0054*/ 	.byte	0x02, 0x4a
	.zero		1
	.zero		1


	//----- nvinfo : EIATTR_EXIT_INSTR_OFFSETS
	.align		4
        /*0058*/ 	.byte	0x04, 0x1c
        /*005a*/ 	.short	(.L_17 - .L_16)


	//   ....[0]....
.L_16:
        /*005c*/ 	.word	0x00000130


	//----- nvinfo : EIATTR_CBANK_PARAM_SIZE
	.align		4
.L_17:
        /*0060*/ 	.byte	0x03, 0x19
        /*0062*/ 	.short	0x0018


	//----- nvinfo : EIATTR_PARAM_CBANK
	.align		4
        /*0064*/ 	.byte	0x04, 0x0a
        /*0066*/ 	.short	(.L_19 - .L_18)
	.align		4
.L_18:
        /*0068*/ 	.word	index@(.nv.constant0._Z20enhanceImageWithCudaPiS_ii)
        /*006c*/ 	.short	0x0380
        /*006e*/ 	.short	0x0018


	//----- nvinfo : EIATTR_SW_WAR
	.align		4
.L_19:
        /*0070*/ 	.byte	0x04, 0x36
        /*0072*/ 	.short	(.L_21 - .L_20)
.L_20:
        /*0074*/ 	.word	0x00000008
.L_21:


//--------------------- .nv.callgraph             --------------------------
	.section	.nv.callgraph,"",@"SHT_CUDA_CALLGRAPH"
	.align	4
	.sectionentsize	8
	.align		4
        /*0000*/ 	.word	0x00000000
	.align		4
        /*0004*/ 	.word	0xffffffff
	.align		4
        /*0008*/ 	.word	0x00000000
	.align		4
        /*000c*/ 	.word	0xfffffffe
	.align		4
        /*0010*/ 	.word	0x00000000
	.align		4
        /*0014*/ 	.word	0xfffffffd
	.align		4
        /*0018*/ 	.word	0x00000000
	.align		4
        /*001c*/ 	.word	0xfffffffc


//--------------------- .text._Z20enhanceImageWithCudaPiS_ii --------------------------
	.section	.text._Z20enhanceImageWithCudaPiS_ii,"ax",@progbits
	.align	128
        .global         _Z20enhanceImageWithCudaPiS_ii
        .type           _Z20enhanceImageWithCudaPiS_ii,@function
        .size           _Z20enhanceImageWithCudaPiS_ii,(.L_x_1 - _Z20enhanceImageWithCudaPiS_ii)
        .other          _Z20enhanceImageWithCudaPiS_ii,@"STO_CUDA_ENTRY STV_DEFAULT"
_Z20enhanceImageWithCudaPiS_ii:
.text._Z20enhanceImageWithCudaPiS_ii:
[----:B------:R-:W-:Y:S01]  /*0000*/  LDC R1, c[0x0][0x37c] ;  /* 0x0000df00ff017b82 */ /* 0x000fe20000000800 */
[----:B------:R-:W0:Y:S01]  /*0010*/  S2R R0, SR_CTAID.Y ;  /* 0x0000000000007919 */ /* 0x000e220000002600 */
[----:B------:R-:W0:Y:S06]  /*0020*/  LDCU UR6, c[0x0][0x364] ;  /* 0x00006c80ff0677ac */ /* 0x000e2c0008000800 */
[----:B------:R-:W1:Y:S01]  /*0030*/  LDC.64 R2, c[0x0][0x380] ;  /* 0x0000e000ff027b82 */ /* 0x000e620000000a00 */
[----:B------:R-:W0:Y:S01]  /*0040*/  S2R R5, SR_TID.Y ;  /* 0x0000000000057919 */ /* 0x000e220000002200 */
[----:B------:R-:W2:Y:S01]  /*0050*/  LDCU UR7, c[0x0][0x360] ;  /* 0x00006c00ff0777ac */ /* 0x000ea20008000800 */
[----:B------:R-:W2:Y:S01]  /*0060*/  S2R R4, SR_CTAID.X ;  /* 0x0000000000047919 */ /* 0x000ea20000002500 */
[----:B------:R-:W3:Y:S04]  /*0070*/  LDCU.64 UR4, c[0x0][0x358] ;  /* 0x00006b00ff0477ac */ /* 0x000ee80008000a00 */
[----:B------:R-:W4:Y:S01]  /*0080*/  LDC.64 R8, c[0x0][0x390] ;  /* 0x0000e400ff087b82 */ /* 0x000f220000000a00 */
[----:B------:R-:W2:Y:S01]  /*0090*/  S2R R7, SR_TID.X ;  /* 0x0000000000077919 */ /* 0x000ea20000002100 */
[----:B0-----:R-:W-:-:S02]  /*00a0*/  IMAD R0, R0, UR6, R5 ;  /* 0x0000000600007c24 */ /* 0x001fc4000f8e0205 */
[----:B--2---:R-:W-:-:S05]  /*00b0*/  IMAD R5, R4, UR7, R7 ;  /* 0x0000000704057c24 */ /* 0x004fca000f8e0207 */
[----:B------:R-:W-:Y:S02]  /*00c0*/  LEA R7, R5, R0, 0x4 ;  /* 0x0000000005077211 */ /* 0x000fe400078e20ff */
[----:B------:R-:W0:Y:S03]  /*00d0*/  LDC.64 R4, c[0x0][0x388] ;  /* 0x0000e200ff047b82 */ /* 0x000e260000000a00 */
[----:B-1----:R-:W-:-:S06]  /*00e0*/  IMAD.WIDE.U32 R2, R7, 0x4, R2 ;  /* 0x0000000407027825 */ /* 0x002fcc00078e0002 */
[----:B---3--:R-:W4:Y:S01]  /*00f0*/  LDG.E R2, desc[UR4][R2.64] ;  /* 0x0000000402027981 */ /* 0x008f22000c1e1900 */
[----:B0-----:R-:W-:-:S04]  /*0100*/  IMAD.WIDE.U32 R4, R7, 0x4, R4 ;  /* 0x0000000407047825 */ /* 0x001fc800078e0004 */
[----:B----4-:R-:W-:-:S05]  /*0110*/  IMAD R7, R2, R8, R9 ;  /* 0x0000000802077224 */ /* 0x010fca00078e0209 */
[----:B------:R-:W-:Y:S01]  /*0120*/  STG.E desc[UR4][R4.64], R7 ;  /* 0x0000000704007986 */ /* 0x000fe2000c101904 */
[----:B------:R-:W-:Y:S05]  /*0130*/  EXIT ;  /* 0x000000000000794d */ /* 0x000fea0003800000 */
.L_x_0:
[----:B------:R-:W-:-:S00]  /*0140*/  BRA `(.L_x_0) ;  /* 0xfffffffc00fc7947 */ /* 0x000fc0000383ffff */
[----:B------:R-:W-:-:S00]  /*0150*/  NOP ;  /* 0x0000000000007918 */ /* 0x000fc00000000000 */
        /* <DEDUP_REMOVED lines=10> */
.L_x_1:


//--------------------- .nv.shared.reserved.0     --------------------------
	.section	.nv.shared.reserved.0,"aw",@nobits
	.weak		__nv_reservedSMEM_offset_0_alias
	.size		__nv_reservedSMEM_offset_0_alias, 0, 64
	.other		__nv_reservedSMEM_offset_0_alias,@"STO_CUDA_RESERVED_SHARED STV_DEFAULT"
__nv_reservedSMEM_offset_0_alias:
	.zero		0
	.zero		64


//--------------------- .nv.constant0._Z20enhanceImageWithCudaPiS_ii --------------------------
	.section	.nv.constant0._Z20enhanceImageWithCudaPiS_ii,"a",@progbits
	.sectionflags	@""
	.align	4
.nv.constant0._Z20enhanceImageWithCudaPiS_ii:
	.zero		920


//--------------------- SYMBOLS --------------------------

	.type		.nv.reservedSmem.offset0,@object
	.size		.nv.reservedSmem.offset0,0x4
